//
// Generated by NVIDIA NVVM Compiler
//
// Compiler Build ID: CL-36424714
// Cuda compilation tools, release 13.0, V13.0.88
// Based on NVVM 20.0.0
//

.version 9.0
.target sm_100
.address_size 64

	// .globl	_Z13Matmul_KernelPiS_S_

.visible .entry _Z13Matmul_KernelPiS_S_(
	.param .u64 .ptr .align 1 _Z13Matmul_KernelPiS_S__param_0,
	.param .u64 .ptr .align 1 _Z13Matmul_KernelPiS_S__param_1,
	.param .u64 .ptr .align 1 _Z13Matmul_KernelPiS_S__param_2
)
{
	.reg .b32 	%r<16>;
	.reg .b64 	%rd<11>;

	ld.param.u64 	%rd1, [_Z13Matmul_KernelPiS_S__param_0];
	ld.param.u64 	%rd2, [_Z13Matmul_KernelPiS_S__param_1];
	ld.param.u64 	%rd3, [_Z13Matmul_KernelPiS_S__param_2];
	cvta.to.global.u64 	%rd4, %rd1;
	mov.u32 	%r1, %ntid.x;
	mov.u32 	%r2, %ctaid.x;
	mov.u32 	%r3, %tid.x;
	mad.lo.s32 	%r4, %r1, %r2, %r3;
	mul.wide.s32 	%rd5, %r4, 4;
	add.s64 	%rd6, %rd4, %rd5;
	ld.global.u32 	%r5, [%rd6];
	mul.lo.s32 	%r6, %r4, 3;
	cvta.to.global.u64 	%rd7, %rd2;
	cvta.to.global.u64 	%rd8, %rd3;
	mul.wide.s32 	%rd9, %r6, 4;
	add.s64 	%rd10, %rd7, %rd9;
	ld.global.u32 	%r7, [%rd10];
	ld.global.u32 	%r8, [%rd8];
	mad.lo.s32 	%r9, %r8, %r7, %r5;
	st.global.u32 	[%rd6], %r9;
	ld.global.u32 	%r10, [%rd10+4];
	ld.global.u32 	%r11, [%rd8+4];
	mad.lo.s32 	%r12, %r11, %r10, %r9;
	st.global.u32 	[%rd6], %r12;
	ld.global.u32 	%r13, [%rd10+8];
	ld.global.u32 	%r14, [%rd8+8];
	mad.lo.s32 	%r15, %r14, %r13, %r12;
	st.global.u32 	[%rd6], %r15;
	ret;

}


// ===== COMPILED SASS (sm_100) =====

	.target	sm_100

	.elftype	@"ET_EXEC"


//--------------------- .note.nv.tkinfo           --------------------------
	.section	.note.nv.tkinfo,"",@"SHT_NOTE"
	.sectionflags	@"SHF_NOTE_NV_TKINFO"
	.tkinfo
        /*0018*/ 	.word	0x00000002
        /*0030*/ 	.string	""
        /*0030*/ 	.string	"ptxas"
        /*0030*/ 	.string	"Cuda compilation tools, release 13.0, V13.0.88"
        /*0030*/ 	.string	"Build cuda_13.0.r13.0/compiler.36424714_0"
        /*0030*/ 	.string	"-arch sm_100 -m 64 "



//--------------------- .note.nv.cuinfo           --------------------------
	.section	.note.nv.cuinfo,"",@"SHT_NOTE"
	.sectionflags	@"SHF_NOTE_NV_CUINFO"
        /*0018*/ 	.short	0x0002
        /*001a*/ 	.short	0x0064
        /*001c*/ 	.short	0x0082
	.zero		2


//--------------------- .nv.info                  --------------------------
	.section	.nv.info,"",@"SHT_CUDA_INFO"
	.align	4


	//----- nvinfo : EIATTR_REGCOUNT
	.align		4
        /*0000*/ 	.byte	0x04, 0x2f
        /*0002*/ 	.short	(.L_1 - .L_0)
	.align		4
.L_0:
        /*0004*/ 	.word	index@(_Z13Matmul_KernelPiS_S_)
        /*0008*/ 	.word	0x00000010


	//----- nvinfo : EIATTR_FRAME_SIZE
	.align		4
.L_1:
        /*000c*/ 	.byte	0x04, 0x11
        /*000e*/ 	.short	(.L_3 - .L_2)
	.align		4
.L_2:
        /*0010*/ 	.word	index@(_Z13Matmul_KernelPiS_S_)
        /*0014*/ 	.word	0x00000000


	//----- nvinfo : EIATTR_MIN_STACK_SIZE
	.align		4
.L_3:
        /*0018*/ 	.byte	0x04, 0x12
        /*001a*/ 	.short	(.L_5 - .L_4)
	.align		4
.L_4:
        /*001c*/ 	.word	index@(_Z13Matmul_KernelPiS_S_)
        /*0020*/ 	.word	0x00000000
.L_5:


//--------------------- .nv.compat                --------------------------
	.section	.nv.compat,"",@"SHT_CUDA_COMPAT_INFO"
	.align	4
        /*0000*/ 	.byte	0x02, 0x09, 0x00, 0x00, 0x02, 0x02, 0x01, 0x00, 0x02, 0x05, 0x05, 0x00, 0x03, 0x07, 0x01, 0x01
        /*0010*/ 	.byte	0x02, 0x03, 0x00, 0x00, 0x02, 0x06, 0x01, 0x00, 0x04, 0x0b, 0x08, 0x00, 0x09, 0x00, 0x00, 0x00
        /*0020*/ 	.byte	0x00, 0x00, 0x00, 0x00


//--------------------- .nv.info._Z13Matmul_KernelPiS_S_ --------------------------
	.section	.nv.info._Z13Matmul_KernelPiS_S_,"",@"SHT_CUDA_INFO"
	.sectionflags	@""
	.align	4


	//----- nvinfo : EIATTR_CUDA_API_VERSION
	.align		4
        /*0000*/ 	.byte	0x04, 0x37
        /*0002*/ 	.short	(.L_7 - .L_6)
.L_6:
        /*0004*/ 	.word	0x00000082


	//----- nvinfo : EIATTR_KPARAM_INFO
	.align		4
.L_7:
        /*0008*/ 	.byte	0x04, 0x17
        /*000a*/ 	.short	(.L_9 - .L_8)
.L_8:
        /*000c*/ 	.word	0x00000000
        /*0010*/ 	.short	0x0002
        /*0012*/ 	.short	0x0010
        /*0014*/ 	.byte	0x00, 0xf5, 0x21, 0x00


	//----- nvinfo : EIATTR_KPARAM_INFO
	.align		4
.L_9:
        /*0018*/ 	.byte	0x04, 0x17
        /*001a*/ 	.short	(.L_11 - .L_10)
.L_10:
        /*001c*/ 	.word	0x00000000
        /*0020*/ 	.short	0x0001
        /*0022*/ 	.short	0x0008
        /*0024*/ 	.byte	0x00, 0xf5, 0x21, 0x00


	//----- nvinfo : EIATTR_KPARAM_INFO
	.align		4
.L_11:
        /*0028*/ 	.byte	0x04, 0x17
        /*002a*/ 	.short	(.L_13 - .L_12)
.L_12:
        /*002c*/ 	.word	0x00000000
        /*0030*/ 	.short	0x0000
        /*0032*/ 	.short	0x0000
        /*0034*/ 	.byte	0x00, 0xf5, 0x21, 0x00


	//----- nvinfo : EIATTR_SPARSE_MMA_MASK
	.align		4
.L_13:
        /*0038*/ 	.byte	0x03, 0x50
        /*003a*/ 	.short	0x0000


	//----- nvinfo : EIATTR_MAXREG_COUNT
	.align		4
        /*003c*/ 	.byte	0x03, 0x1b
        /*003e*/ 	.short	0x00ff


	//----- nvinfo : EIATTR_MERCURY_ISA_VERSION
	.align		4
        /*0040*/ 	.byte	0x03, 0x5f
        /*0042*/ 	.short	0x0101


	//----- nvinfo : EIATTR_VRC_CTA_INIT_COUNT
	.align		4
        /*0044*/ 	.byte	0x02, 0x4a
	.zero		1
	.zero		1


	//----- nvinfo : EIATTR_EXIT_INSTR_OFFSETS
	.align		4
        /*0048*/ 	.byte	0x04, 0x1c
        /*004a*/ 	.short	(.L_15 - .L_14)


	//   ....[0]....
.L_14:
        /*004c*/ 	.word	0x00000190


	//----- nvinfo : EIATTR_CBANK_PARAM_SIZE
	.align		4
.L_15:
        /*0050*/ 	.byte	0x03, 0x19
        /*0052*/ 	.short	0x0018


	//----- nvinfo : EIATTR_PARAM_CBANK
	.align		4
        /*0054*/ 	.byte	0x04, 0x0a
        /*0056*/ 	.short	(.L_17 - .L_16)
	.align		4
.L_16:
        /*0058*/ 	.word	index@(.nv.constant0._Z13Matmul_KernelPiS_S_)
        /*005c*/ 	.short	0x0380
        /*005e*/ 	.short	0x0018


	//----- nvinfo : EIATTR_SW_WAR
	.align		4
.L_17:
        /*0060*/ 	.byte	0x04, 0x36
        /*0062*/ 	.short	(.L_19 - .L_18)
.L_18:
        /*0064*/ 	.word	0x00000008
.L_19:


//--------------------- .nv.callgraph             --------------------------
	.section	.nv.callgraph,"",@"SHT_CUDA_CALLGRAPH"
	.align	4
	.sectionentsize	8
	.align		4
        /*0000*/ 	.word	0x00000000
	.align		4
        /*0004*/ 	.word	0xffffffff
	.align		4
        /*0008*/ 	.word	0x00000000
	.align		4
        /*000c*/ 	.word	0xfffffffe
	.align		4
        /*0010*/ 	.word	0x00000000
	.align		4
        /*0014*/ 	.word	0xfffffffd
	.align		4
        /*0018*/ 	.word	0x00000000
	.align		4
        /*001c*/ 	.word	0xfffffffc


//--------------------- .text._Z13Matmul_KernelPiS_S_ --------------------------
	.section	.text._Z13Matmul_KernelPiS_S_,"ax",@progbits
	.align	128
        .global         _Z13Matmul_KernelPiS_S_
        .type           _Z13Matmul_KernelPiS_S_,@function
        .size           _Z13Matmul_KernelPiS_S_,(.L_x_1 - _Z13Matmul_KernelPiS_S_)
        .other          _Z13Matmul_KernelPiS_S_,@"STO_CUDA_ENTRY STV_DEFAULT"
_Z13Matmul_KernelPiS_S_:
.text._Z13Matmul_KernelPiS_S_:
[----:B------:R-:W-:Y:S01]  /*0000*/  LDC R1, c[0x0][0x37c] ;  /* 0x0000df00ff017b82 */ /* 0x000fe20000000800 */
[----:B------:R-:W0:Y:S01]  /*0010*/  S2R R9, SR_CTAID.X ;  /* 0x0000000000097919 */ /* 0x000e220000002500 */
[----:B------:R-:W0:Y:S06]  /*0020*/  LDCU UR6, c[0x0][0x360] ;  /* 0x00006c00ff0677ac */ /* 0x000e2c0008000800 */
[----:B------:R-:W1:Y:S01]  /*0030*/  LDC.64 R4, c[0x0][0x380] ;  /* 0x0000e000ff047b82 */ /* 0x000e620000000a00 */
[----:B------:R-:W0:Y:S01]  /*0040*/  S2R R0, SR_TID.X ;  /* 0x0000000000007919 */ /* 0x000e220000002100 */
[----:B------:R-:W2:Y:S06]  /*0050*/  LDCU.64 UR4, c[0x0][0x358] ;  /* 0x00006b00ff0477ac */ /* 0x000eac0008000a00 */
[----:B------:R-:W3:Y:S08]  /*0060*/  LDC.64 R6, c[0x0][0x388] ;  /* 0x0000e200ff067b82 */ /* 0x000ef00000000a00 */
[----:B------:R-:W2:Y:S01]  /*0070*/  LDC.64 R2, c[0x0][0x390] ;  /* 0x0000e400ff027b82 */ /* 0x000ea20000000a00 */
[----:B0-----:R-:W-:-:S04]  /*0080*/  IMAD R9, R9, UR6, R0 ;  /* 0x0000000609097c24 */ /* 0x001fc8000f8e0200 */
[C---:B-1----:R-:W-:Y:S01]  /*0090*/  IMAD.WIDE R4, R9.reuse, 0x4, R4 ;  /* 0x0000000409047825 */ /* 0x042fe200078e0204 */
[----:B------:R-:W-:Y:S01]  /*00a0*/  LEA R11, R9, R9, 0x1 ;  /* 0x00000009090b7211 */ /* 0x000fe200078e08ff */
[----:B--2---:R-:W2:Y:S04]  /*00b0*/  LDG.E R8, desc[UR4][R2.64] ;  /* 0x0000000402087981 */ /* 0x004ea8000c1e1900 */
[----:B---3--:R-:W-:Y:S01]  /*00c0*/  IMAD.WIDE R6, R11, 0x4, R6 ;  /* 0x000000040b067825 */ /* 0x008fe200078e0206 */
[----:B------:R-:W2:Y:S04]  /*00d0*/  LDG.E R0, desc[UR4][R4.64] ;  /* 0x0000000404007981 */ /* 0x000ea8000c1e1900 */
[----:B------:R-:W2:Y:S02]  /*00e0*/  LDG.E R9, desc[UR4][R6.64] ;  /* 0x0000000406097981 */ /* 0x000ea4000c1e1900 */
[----:B--2---:R-:W-:-:S05]  /*00f0*/  IMAD R9, R9, R8, R0 ;  /* 0x0000000809097224 */ /* 0x004fca00078e0200 */
[----:B------:R-:W-:Y:S04]  /*0100*/  STG.E desc[UR4][R4.64], R9 ;  /* 0x0000000904007986 */ /* 0x000fe8000c101904 */
[----:B------:R-:W2:Y:S04]  /*0110*/  LDG.E R0, desc[UR4][R6.64+0x4] ;  /* 0x0000040406007981 */ /* 0x000ea8000c1e1900 */
[----:B------:R-:W2:Y:S02]  /*0120*/  LDG.E R8, desc[UR4][R2.64+0x4] ;  /* 0x0000040402087981 */ /* 0x000ea4000c1e1900 */
[----:B--2---:R-:W-:-:S05]  /*0130*/  IMAD R11, R0, R8, R9 ;  /* 0x00000008000b7224 */ /* 0x004fca00078e0209 */
[----:B------:R-:W-:Y:S04]  /*0140*/  STG.E desc[UR4][R4.64], R11 ;  /* 0x0000000b04007986 */ /* 0x000fe8000c101904 */
[----:B------:R-:W2:Y:S04]  /*0150*/  LDG.E R0, desc[UR4][R6.64+0x8] ;  /* 0x0000080406007981 */ /* 0x000ea8000c1e1900 */
[----:B------:R-:W2:Y:S02]  /*0160*/  LDG.E R8, desc[UR4][R2.64+0x8] ;  /* 0x0000080402087981 */ /* 0x000ea4000c1e1900 */
[----:B--2---:R-:W-:-:S05]  /*0170*/  IMAD R13, R0, R8, R11 ;  /* 0x00000008000d7224 */ /* 0x004fca00078e020b */
[----:B------:R-:W-:Y:S01]  /*0180*/  STG.E desc[UR4][R4.64], R13 ;  /* 0x0000000d04007986 */ /* 0x000fe2000c101904 */
[----:B------:R-:W-:Y:S05]  /*0190*/  EXIT ;  /* 0x000000000000794d */ /* 0x000fea0003800000 */
.L_x_0:
[----:B------:R-:W-:-:S00]  /*01a0*/  BRA `(.L_x_0) ;  /* 0xfffffffc00fc7947 */ /* 0x000fc0000383ffff */
[----:B------:R-:W-:-:S00]  /*01b0*/  NOP ;  /* 0x0000000000007918 */ /* 0x000fc00000000000 */
        /* <DEDUP_REMOVED lines=12> */
.L_x_1:


//--------------------- .nv.shared.reserved.0     --------------------------
	.section	.nv.shared.reserved.0,"aw",@nobits
	.weak		__nv_reservedSMEM_offset_0_alias
	.size		__nv_reservedSMEM_offset_0_alias, 0, 64
	.other		__nv_reservedSMEM_offset_0_alias,@"STO_CUDA_RESERVED_SHARED STV_DEFAULT"
__nv_reservedSMEM_offset_0_alias:
	.zero		0
	.zero		64


//--------------------- .nv.constant0._Z13Matmul_KernelPiS_S_ --------------------------
	.section	.nv.constant0._Z13Matmul_KernelPiS_S_,"a",@progbits
	.sectionflags	@""
	.align	4
.nv.constant0._Z13Matmul_KernelPiS_S_:
	.zero		920


//--------------------- SYMBOLS --------------------------

	.type		.nv.reservedSmem.offset0,@object
	.size		.nv.reservedSmem.offset0,0x4
